//
// Generated by NVIDIA NVVM Compiler
//
// Compiler Build ID: CL-36424714
// Cuda compilation tools, release 13.0, V13.0.88
// Based on NVVM 20.0.0
//

.version 9.0
.target sm_100
.address_size 64

	// .globl	_ZN6flecsi9execution4axpyEfPfS1_

.visible .entry _ZN6flecsi9execution4axpyEfPfS1_(
	.param .f32 _ZN6flecsi9execution4axpyEfPfS1__param_0,
	.param .u64 .ptr .align 1 _ZN6flecsi9execution4axpyEfPfS1__param_1,
	.param .u64 .ptr .align 1 _ZN6flecsi9execution4axpyEfPfS1__param_2
)
{
	.reg .b32 	%r<2>;
	.reg .b32 	%f<4>;
	.reg .b64 	%rd<8>;

	ld.param.f32 	%f1, [_ZN6flecsi9execution4axpyEfPfS1__param_0];
	ld.param.u64 	%rd1, [_ZN6flecsi9execution4axpyEfPfS1__param_1];
	ld.param.u64 	%rd2, [_ZN6flecsi9execution4axpyEfPfS1__param_2];
	cvta.to.global.u64 	%rd3, %rd2;
	cvta.to.global.u64 	%rd4, %rd1;
	mov.u32 	%r1, %tid.x;
	mul.wide.u32 	%rd5, %r1, 4;
	add.s64 	%rd6, %rd4, %rd5;
	ld.global.f32 	%f2, [%rd6];
	mul.f32 	%f3, %f1, %f2;
	add.s64 	%rd7, %rd3, %rd5;
	st.global.f32 	[%rd7], %f3;
	ret;

}


// ===== COMPILED SASS (sm_100) =====

	.target	sm_100

	.elftype	@"ET_EXEC"


//--------------------- .note.nv.tkinfo           --------------------------
	.section	.note.nv.tkinfo,"",@"SHT_NOTE"
	.sectionflags	@"SHF_NOTE_NV_TKINFO"
	.tkinfo
        /*0018*/ 	.word	0x00000002
        /*0030*/ 	.string	""
        /*0030*/ 	.string	"ptxas"
        /*0030*/ 	.string	"Cuda compilation tools, release 13.0, V13.0.88"
        /*0030*/ 	.string	"Build cuda_13.0.r13.0/compiler.36424714_0"
        /*0030*/ 	.string	"-arch sm_100 -m 64 "



//--------------------- .note.nv.cuinfo           --------------------------
	.section	.note.nv.cuinfo,"",@"SHT_NOTE"
	.sectionflags	@"SHF_NOTE_NV_CUINFO"
        /*0018*/ 	.short	0x0002
        /*001a*/ 	.short	0x0064
        /*001c*/ 	.short	0x0082
	.zero		2


//--------------------- .nv.info                  --------------------------
	.section	.nv.info,"",@"SHT_CUDA_INFO"
	.align	4


	//----- nvinfo : EIATTR_REGCOUNT
	.align		4
        /*0000*/ 	.byte	0x04, 0x2f
        /*0002*/ 	.short	(.L_1 - .L_0)
	.align		4
.L_0:
        /*0004*/ 	.word	index@(_ZN6flecsi9execution4axpyEfPfS1_)
        /*0008*/ 	.word	0x0000000a


	//----- nvinfo : EIATTR_FRAME_SIZE
	.align		4
.L_1:
        /*000c*/ 	.byte	0x04, 0x11
        /*000e*/ 	.short	(.L_3 - .L_2)
	.align		4
.L_2:
        /*0010*/ 	.word	index@(_ZN6flecsi9execution4axpyEfPfS1_)
        /*0014*/ 	.word	0x00000000


	//----- nvinfo : EIATTR_MIN_STACK_SIZE
	.align		4
.L_3:
        /*0018*/ 	.byte	0x04, 0x12
        /*001a*/ 	.short	(.L_5 - .L_4)
	.align		4
.L_4:
        /*001c*/ 	.word	index@(_ZN6flecsi9execution4axpyEfPfS1_)
        /*0020*/ 	.word	0x00000000
.L_5:


//--------------------- .nv.compat                --------------------------
	.section	.nv.compat,"",@"SHT_CUDA_COMPAT_INFO"
	.align	4
        /*0000*/ 	.byte	0x02, 0x09, 0x00, 0x00, 0x02, 0x02, 0x01, 0x00, 0x02, 0x05, 0x05, 0x00, 0x03, 0x07, 0x01, 0x01
        /*0010*/ 	.byte	0x02, 0x03, 0x00, 0x00, 0x02, 0x06, 0x01, 0x00, 0x04, 0x0b, 0x08, 0x00, 0x09, 0x00, 0x00, 0x00
        /*0020*/ 	.byte	0x00, 0x00, 0x00, 0x00


//--------------------- .nv.info._ZN6flecsi9execution4axpyEfPfS1_ --------------------------
	.section	.nv.info._ZN6flecsi9execution4axpyEfPfS1_,"",@"SHT_CUDA_INFO"
	.sectionflags	@""
	.align	4


	//----- nvinfo : EIATTR_CUDA_API_VERSION
	.align		4
        /*0000*/ 	.byte	0x04, 0x37
        /*0002*/ 	.short	(.L_7 - .L_6)
.L_6:
        /*0004*/ 	.word	0x00000082


	//----- nvinfo : EIATTR_KPARAM_INFO
	.align		4
.L_7:
        /*0008*/ 	.byte	0x04, 0x17
        /*000a*/ 	.short	(.L_9 - .L_8)
.L_8:
        /*000c*/ 	.word	0x00000000
        /*0010*/ 	.short	0x0002
        /*0012*/ 	.short	0x0010
        /*0014*/ 	.byte	0x00, 0xf5, 0x21, 0x00


	//----- nvinfo : EIATTR_KPARAM_INFO
	.align		4
.L_9:
        /*0018*/ 	.byte	0x04, 0x17
        /*001a*/ 	.short	(.L_11 - .L_10)
.L_10:
        /*001c*/ 	.word	0x00000000
        /*0020*/ 	.short	0x0001
        /*0022*/ 	.short	0x0008
        /*0024*/ 	.byte	0x00, 0xf5, 0x21, 0x00


	//----- nvinfo : EIATTR_KPARAM_INFO
	.align		4
.L_11:
        /*0028*/ 	.byte	0x04, 0x17
        /*002a*/ 	.short	(.L_13 - .L_12)
.L_12:
        /*002c*/ 	.word	0x00000000
        /*0030*/ 	.short	0x0000
        /*0032*/ 	.short	0x0000
        /*0034*/ 	.byte	0x00, 0xf0, 0x11, 0x00


	//----- nvinfo : EIATTR_SPARSE_MMA_MASK
	.align		4
.L_13:
        /*0038*/ 	.byte	0x03, 0x50
        /*003a*/ 	.short	0x0000


	//----- nvinfo : EIATTR_MAXREG_COUNT
	.align		4
        /*003c*/ 	.byte	0x03, 0x1b
        /*003e*/ 	.short	0x00ff


	//----- nvinfo : EIATTR_MERCURY_ISA_VERSION
	.align		4
        /*0040*/ 	.byte	0x03, 0x5f
        /*0042*/ 	.short	0x0101


	//----- nvinfo : EIATTR_VRC_CTA_INIT_COUNT
	.align		4
        /*0044*/ 	.byte	0x02, 0x4a
	.zero		1
	.zero		1


	//----- nvinfo : EIATTR_EXIT_INSTR_OFFSETS
	.align		4
        /*0048*/ 	.byte	0x04, 0x1c
        /*004a*/ 	.short	(.L_15 - .L_14)


	//   ....[0]....
.L_14:
        /*004c*/ 	.word	0x000000b0


	//----- nvinfo : EIATTR_CBANK_PARAM_SIZE
	.align		4
.L_15:
        /*0050*/ 	.byte	0x03, 0x19
        /*0052*/ 	.short	0x0018


	//----- nvinfo : EIATTR_PARAM_CBANK
	.align		4
        /*0054*/ 	.byte	0x04, 0x0a
        /*0056*/ 	.short	(.L_17 - .L_16)
	.align		4
.L_16:
        /*0058*/ 	.word	index@(.nv.constant0._ZN6flecsi9execution4axpyEfPfS1_)
        /*005c*/ 	.short	0x0380
        /*005e*/ 	.short	0x0018


	//----- nvinfo : EIATTR_SW_WAR
	.align		4
.L_17:
        /*0060*/ 	.byte	0x04, 0x36
        /*0062*/ 	.short	(.L_19 - .L_18)
.L_18:
        /*0064*/ 	.word	0x00000008
.L_19:


//--------------------- .nv.callgraph             --------------------------
	.section	.nv.callgraph,"",@"SHT_CUDA_CALLGRAPH"
	.align	4
	.sectionentsize	8
	.align		4
        /*0000*/ 	.word	0x00000000
	.align		4
        /*0004*/ 	.word	0xffffffff
	.align		4
        /*0008*/ 	.word	0x00000000
	.align		4
        /*000c*/ 	.word	0xfffffffe
	.align		4
        /*0010*/ 	.word	0x00000000
	.align		4
        /*0014*/ 	.word	0xfffffffd
	.align		4
        /*0018*/ 	.word	0x00000000
	.align		4
        /*001c*/ 	.word	0xfffffffc


//--------------------- .text._ZN6flecsi9execution4axpyEfPfS1_ --------------------------
	.section	.text._ZN6flecsi9execution4axpyEfPfS1_,"ax",@progbits
	.align	128
        .global         _ZN6flecsi9execution4axpyEfPfS1_
        .type           _ZN6flecsi9execution4axpyEfPfS1_,@function
        .size           _ZN6flecsi9execution4axpyEfPfS1_,(.L_x_1 - _ZN6flecsi9execution4axpyEfPfS1_)
        .other          _ZN6flecsi9execution4axpyEfPfS1_,@"STO_CUDA_ENTRY STV_DEFAULT"
_ZN6flecsi9execution4axpyEfPfS1_:
.text._ZN6flecsi9execution4axpyEfPfS1_:
[----:B------:R-:W-:Y:S01]  /*0000*/  LDC R1, c[0x0][0x37c] ;  /* 0x0000df00ff017b82 */ /* 0x000fe20000000800 */
[----:B------:R-:W0:Y:S07]  /*0010*/  S2R R7, SR_TID.X ;  /* 0x0000000000077919 */ /* 0x000e2e0000002100 */
[----:B------:R-:W0:Y:S01]  /*0020*/  LDC.64 R2, c[0x0][0x388] ;  /* 0x0000e200ff027b82 */ /* 0x000e220000000a00 */
[----:B------:R-:W1:Y:S01]  /*0030*/  LDCU.64 UR4, c[0x0][0x358] ;  /* 0x00006b00ff0477ac */ /* 0x000e620008000a00 */
[----:B------:R-:W2:Y:S06]  /*0040*/  LDCU UR6, c[0x0][0x380] ;  /* 0x00007000ff0677ac */ /* 0x000eac0008000800 */
[----:B------:R-:W3:Y:S01]  /*0050*/  LDC.64 R4, c[0x0][0x390] ;  /* 0x0000e400ff047b82 */ /* 0x000ee20000000a00 */
[----:B0-----:R-:W-:-:S06]  /*0060*/  IMAD.WIDE.U32 R2, R7, 0x4, R2 ;  /* 0x0000000407027825 */ /* 0x001fcc00078e0002 */
[----:B-1----:R-:W2:Y:S01]  /*0070*/  LDG.E R2, desc[UR4][R2.64] ;  /* 0x0000000402027981 */ /* 0x002ea2000c1e1900 */
[----:B---3--:R-:W-:-:S04]  /*0080*/  IMAD.WIDE.U32 R4, R7, 0x4, R4 ;  /* 0x0000000407047825 */ /* 0x008fc800078e0004 */
[----:B--2---:R-:W-:-:S05]  /*0090*/  FMUL R7, R2, UR6 ;  /* 0x0000000602077c20 */ /* 0x004fca0008400000 */
[----:B------:R-:W-:Y:S01]  /*00a0*/  STG.E desc[UR4][R4.64], R7 ;  /* 0x0000000704007986 */ /* 0x000fe2000c101904 */
[----:B------:R-:W-:Y:S05]  /*00b0*/  EXIT ;  /* 0x000000000000794d */ /* 0x000fea0003800000 */
.L_x_0:
[----:B------:R-:W-:-:S00]  /*00c0*/  BRA `(.L_x_0) ;  /* 0xfffffffc00fc7947 */ /* 0x000fc0000383ffff */
[----:B------:R-:W-:-:S00]  /*00d0*/  NOP ;  /* 0x0000000000007918 */ /* 0x000fc00000000000 */
        /* <DEDUP_REMOVED lines=10> */
.L_x_1:


//--------------------- .nv.shared.reserved.0     --------------------------
	.section	.nv.shared.reserved.0,"aw",@nobits
	.weak		__nv_reservedSMEM_offset_0_alias
	.size		__nv_reservedSMEM_offset_0_alias, 0, 64
	.other		__nv_reservedSMEM_offset_0_alias,@"STO_CUDA_RESERVED_SHARED STV_DEFAULT"
__nv_reservedSMEM_offset_0_alias:
	.zero		0
	.zero		64


//--------------------- .nv.constant0._ZN6flecsi9execution4axpyEfPfS1_ --------------------------
	.section	.nv.constant0._ZN6flecsi9execution4axpyEfPfS1_,"a",@progbits
	.sectionflags	@""
	.align	4
.nv.constant0._ZN6flecsi9execution4axpyEfPfS1_:
	.zero		920


//--------------------- SYMBOLS --------------------------

	.type		.nv.reservedSmem.offset0,@object
	.size		.nv.reservedSmem.offset0,0x4
